//
// Generated by NVIDIA NVVM Compiler
//
// Compiler Build ID: CL-36424714
// Cuda compilation tools, release 13.0, V13.0.88
// Based on NVVM 20.0.0
//

.version 9.0
.target sm_100
.address_size 64

	// .globl	_Z6JacobiiiPfS_

.visible .entry _Z6JacobiiiPfS_(
	.param .u32 _Z6JacobiiiPfS__param_0,
	.param .u32 _Z6JacobiiiPfS__param_1,
	.param .u64 .ptr .align 1 _Z6JacobiiiPfS__param_2,
	.param .u64 .ptr .align 1 _Z6JacobiiiPfS__param_3
)
{


	ret;

}


// ===== COMPILED SASS (sm_100) =====

	.target	sm_100

	.elftype	@"ET_EXEC"


//--------------------- .note.nv.tkinfo           --------------------------
	.section	.note.nv.tkinfo,"",@"SHT_NOTE"
	.sectionflags	@"SHF_NOTE_NV_TKINFO"
	.tkinfo
        /*0018*/ 	.word	0x00000002
        /*0030*/ 	.string	""
        /*0030*/ 	.string	"ptxas"
        /*0030*/ 	.string	"Cuda compilation tools, release 13.0, V13.0.88"
        /*0030*/ 	.string	"Build cuda_13.0.r13.0/compiler.36424714_0"
        /*0030*/ 	.string	"-arch sm_100 -m 64 "



//--------------------- .note.nv.cuinfo           --------------------------
	.section	.note.nv.cuinfo,"",@"SHT_NOTE"
	.sectionflags	@"SHF_NOTE_NV_CUINFO"
        /*0018*/ 	.short	0x0002
        /*001a*/ 	.short	0x0064
        /*001c*/ 	.short	0x0082
	.zero		2


//--------------------- .nv.info                  --------------------------
	.section	.nv.info,"",@"SHT_CUDA_INFO"
	.align	4


	//----- nvinfo : EIATTR_REGCOUNT
	.align		4
        /*0000*/ 	.byte	0x04, 0x2f
        /*0002*/ 	.short	(.L_1 - .L_0)
	.align		4
.L_0:
        /*0004*/ 	.word	index@(_Z6JacobiiiPfS_)
        /*0008*/ 	.word	0x00000004


	//----- nvinfo : EIATTR_FRAME_SIZE
	.align		4
.L_1:
        /*000c*/ 	.byte	0x04, 0x11
        /*000e*/ 	.short	(.L_3 - .L_2)
	.align		4
.L_2:
        /*0010*/ 	.word	index@(_Z6JacobiiiPfS_)
        /*0014*/ 	.word	0x00000000


	//----- nvinfo : EIATTR_MIN_STACK_SIZE
	.align		4
.L_3:
        /*0018*/ 	.byte	0x04, 0x12
        /*001a*/ 	.short	(.L_5 - .L_4)
	.align		4
.L_4:
        /*001c*/ 	.word	index@(_Z6JacobiiiPfS_)
        /*0020*/ 	.word	0x00000000
.L_5:


//--------------------- .nv.compat                --------------------------
	.section	.nv.compat,"",@"SHT_CUDA_COMPAT_INFO"
	.align	4
        /*0000*/ 	.byte	0x02, 0x09, 0x00, 0x00, 0x02, 0x02, 0x01, 0x00, 0x02, 0x05, 0x05, 0x00, 0x03, 0x07, 0x01, 0x01
        /*0010*/ 	.byte	0x02, 0x03, 0x00, 0x00, 0x02, 0x06, 0x01, 0x00, 0x04, 0x0b, 0x08, 0x00, 0x09, 0x00, 0x00, 0x00
        /*0020*/ 	.byte	0x00, 0x00, 0x00, 0x00


//--------------------- .nv.info._Z6JacobiiiPfS_  --------------------------
	.section	.nv.info._Z6JacobiiiPfS_,"",@"SHT_CUDA_INFO"
	.sectionflags	@""
	.align	4


	//----- nvinfo : EIATTR_CUDA_API_VERSION
	.align		4
        /*0000*/ 	.byte	0x04, 0x37
        /*0002*/ 	.short	(.L_7 - .L_6)
.L_6:
        /*0004*/ 	.word	0x00000082


	//----- nvinfo : EIATTR_KPARAM_INFO
	.align		4
.L_7:
        /*0008*/ 	.byte	0x04, 0x17
        /*000a*/ 	.short	(.L_9 - .L_8)
.L_8:
        /*000c*/ 	.word	0x00000000
        /*0010*/ 	.short	0x0003
        /*0012*/ 	.short	0x0010
        /*0014*/ 	.byte	0x00, 0xf5, 0x21, 0x00


	//----- nvinfo : EIATTR_KPARAM_INFO
	.align		4
.L_9:
        /*0018*/ 	.byte	0x04, 0x17
        /*001a*/ 	.short	(.L_11 - .L_10)
.L_10:
        /*001c*/ 	.word	0x00000000
        /*0020*/ 	.short	0x0002
        /*0022*/ 	.short	0x0008
        /*0024*/ 	.byte	0x00, 0xf5, 0x21, 0x00


	//----- nvinfo : EIATTR_KPARAM_INFO
	.align		4
.L_11:
        /*0028*/ 	.byte	0x04, 0x17
        /*002a*/ 	.short	(.L_13 - .L_12)
.L_12:
        /*002c*/ 	.word	0x00000000
        /*0030*/ 	.short	0x0001
        /*0032*/ 	.short	0x0004
        /*0034*/ 	.byte	0x00, 0xf0, 0x11, 0x00


	//----- nvinfo : EIATTR_KPARAM_INFO
	.align		4
.L_13:
        /*0038*/ 	.byte	0x04, 0x17
        /*003a*/ 	.short	(.L_15 - .L_14)
.L_14:
        /*003c*/ 	.word	0x00000000
        /*0040*/ 	.short	0x0000
        /*0042*/ 	.short	0x0000
        /*0044*/ 	.byte	0x00, 0xf0, 0x11, 0x00


	//----- nvinfo : EIATTR_SPARSE_MMA_MASK
	.align		4
.L_15:
        /*0048*/ 	.byte	0x03, 0x50
        /*004a*/ 	.short	0x0000


	//----- nvinfo : EIATTR_MAXREG_COUNT
	.align		4
        /*004c*/ 	.byte	0x03, 0x1b
        /*004e*/ 	.short	0x00ff


	//----- nvinfo : EIATTR_MERCURY_ISA_VERSION
	.align		4
        /*0050*/ 	.byte	0x03, 0x5f
        /*0052*/ 	.short	0x0101


	//----- nvinfo : EIATTR_VRC_CTA_INIT_COUNT
	.align		4
        /*0054*/ 	.byte	0x02, 0x4a
	.zero		1
	.zero		1


	//----- nvinfo : EIATTR_EXIT_INSTR_OFFSETS
	.align		4
        /*0058*/ 	.byte	0x04, 0x1c
        /*005a*/ 	.short	(.L_17 - .L_16)


	//   ....[0]....
.L_16:
        /*005c*/ 	.word	0x00000010


	//----- nvinfo : EIATTR_CBANK_PARAM_SIZE
	.align		4
.L_17:
        /*0060*/ 	.byte	0x03, 0x19
        /*0062*/ 	.short	0x0018


	//----- nvinfo : EIATTR_PARAM_CBANK
	.align		4
        /*0064*/ 	.byte	0x04, 0x0a
        /*0066*/ 	.short	(.L_19 - .L_18)
	.align		4
.L_18:
        /*0068*/ 	.word	index@(.nv.constant0._Z6JacobiiiPfS_)
        /*006c*/ 	.short	0x0380
        /*006e*/ 	.short	0x0018


	//----- nvinfo : EIATTR_SW_WAR
	.align		4
.L_19:
        /*0070*/ 	.byte	0x04, 0x36
        /*0072*/ 	.short	(.L_21 - .L_20)
.L_20:
        /*0074*/ 	.word	0x00000008
.L_21:


//--------------------- .nv.callgraph             --------------------------
	.section	.nv.callgraph,"",@"SHT_CUDA_CALLGRAPH"
	.align	4
	.sectionentsize	8
	.align		4
        /*0000*/ 	.word	0x00000000
	.align		4
        /*0004*/ 	.word	0xffffffff
	.align		4
        /*0008*/ 	.word	0x00000000
	.align		4
        /*000c*/ 	.word	0xfffffffe
	.align		4
        /*0010*/ 	.word	0x00000000
	.align		4
        /*0014*/ 	.word	0xfffffffd
	.align		4
        /*0018*/ 	.word	0x00000000
	.align		4
        /*001c*/ 	.word	0xfffffffc


//--------------------- .text._Z6JacobiiiPfS_     --------------------------
	.section	.text._Z6JacobiiiPfS_,"ax",@progbits
	.align	128
        .global         _Z6JacobiiiPfS_
        .type           _Z6JacobiiiPfS_,@function
        .size           _Z6JacobiiiPfS_,(.L_x_1 - _Z6JacobiiiPfS_)
        .other          _Z6JacobiiiPfS_,@"STO_CUDA_ENTRY STV_DEFAULT"
_Z6JacobiiiPfS_:
.text._Z6JacobiiiPfS_:
[----:B------:R-:W-:Y:S01]  /*0000*/  LDC R1, c[0x0][0x37c] ;  /* 0x0000df00ff017b82 */ /* 0x000fe20000000800 */
[----:B------:R-:W-:Y:S05]  /*0010*/  EXIT ;  /* 0x000000000000794d */ /* 0x000fea0003800000 */
.L_x_0:
[----:B------:R-:W-:-:S00]  /*0020*/  BRA `(.L_x_0) ;  /* 0xfffffffc00fc7947 */ /* 0x000fc0000383ffff */
[----:B------:R-:W-:-:S00]  /*0030*/  NOP ;  /* 0x0000000000007918 */ /* 0x000fc00000000000 */
        /* <DEDUP_REMOVED lines=12> */
.L_x_1:


//--------------------- .nv.shared.reserved.0     --------------------------
	.section	.nv.shared.reserved.0,"aw",@nobits
	.weak		__nv_reservedSMEM_offset_0_alias
	.size		__nv_reservedSMEM_offset_0_alias, 0, 64
	.other		__nv_reservedSMEM_offset_0_alias,@"STO_CUDA_RESERVED_SHARED STV_DEFAULT"
__nv_reservedSMEM_offset_0_alias:
	.zero		0
	.zero		64


//--------------------- .nv.constant0._Z6JacobiiiPfS_ --------------------------
	.section	.nv.constant0._Z6JacobiiiPfS_,"a",@progbits
	.sectionflags	@""
	.align	4
.nv.constant0._Z6JacobiiiPfS_:
	.zero		920


//--------------------- SYMBOLS --------------------------

	.type		.nv.reservedSmem.offset0,@object
	.size		.nv.reservedSmem.offset0,0x4
